	.headerflags	@"EF_CUDA_TEXMODE_UNIFIED EF_CUDA_64BIT_ADDRESS EF_CUDA_ACCELERATORS EF_CUDA_SM90 EF_CUDA_VIRTUAL_SM(EF_CUDA_SM90)"
	.elftype	@"ET_EXEC"


//--------------------- .nv.info                  --------------------------
	.section	.nv.info,"",@"SHT_CUDA_INFO"
	.align	4


	//----- nvinfo : EIATTR_REGCOUNT
	.align		4
        /*0000*/ 	.byte	0x04, 0x2f
        /*0002*/ 	.short	(.L_3 - .L_2)
	.align		4
.L_2:
        /*0004*/ 	.word	index@(triton_poi_fused__native_batch_norm_legit_no_training_relu_13)
        /*0008*/ 	.word	0x00000012


	//----- nvinfo : EIATTR_MIN_STACK_SIZE
	.align		4
.L_3:
        /*000c*/ 	.byte	0x04, 0x12
        /*000e*/ 	.short	(.L_5 - .L_4)
	.align		4
.L_4:
        /*0010*/ 	.word	index@(triton_poi_fused__native_batch_norm_legit_no_training_relu_13)
        /*0014*/ 	.word	0x00000000


	//----- nvinfo : EIATTR_FRAME_SIZE
	.align		4
.L_5:
        /*0018*/ 	.byte	0x04, 0x11
        /*001a*/ 	.short	(.L_7 - .L_6)
	.align		4
.L_6:
        /*001c*/ 	.word	index@(triton_poi_fused__native_batch_norm_legit_no_training_relu_13)
        /*0020*/ 	.word	0x00000000


	//----- nvinfo : EIATTR_MIN_STACK_SIZE
	.align		4
.L_7:
        /*0024*/ 	.byte	0x04, 0x12
        /*0026*/ 	.short	(.L_9 - .L_8)
	.align		4
.L_8:
        /*0028*/ 	.word	index@(triton_poi_fused__native_batch_norm_legit_no_training_relu_13)
        /*002c*/ 	.word	0x00000000
.L_9:


//--------------------- .nv.info.triton_poi_fused__native_batch_norm_legit_no_training_relu_13 --------------------------
	.section	.nv.info.triton_poi_fused__native_batch_norm_legit_no_training_relu_13,"",@"SHT_CUDA_INFO"
	.sectionflags	@""
	.align	4


	//----- nvinfo : EIATTR_CUDA_API_VERSION
	.align		4
        /*0000*/ 	.byte	0x04, 0x37
        /*0002*/ 	.short	(.L_11 - .L_10)
.L_10:
        /*0004*/ 	.word	0x0000007c


	//----- nvinfo : EIATTR_KPARAM_INFO
	.align		4
.L_11:
        /*0008*/ 	.byte	0x04, 0x17
        /*000a*/ 	.short	(.L_13 - .L_12)
.L_12:
        /*000c*/ 	.word	0x00000000
        /*0010*/ 	.short	0x0006
        /*0012*/ 	.short	0x0030
        /*0014*/ 	.byte	0x00, 0xf0, 0x11, 0x00


	//----- nvinfo : EIATTR_KPARAM_INFO
	.align		4
.L_13:
        /*0018*/ 	.byte	0x04, 0x17
        /*001a*/ 	.short	(.L_15 - .L_14)
.L_14:
        /*001c*/ 	.word	0x00000000
        /*0020*/ 	.short	0x0005
        /*0022*/ 	.short	0x0028
        /*0024*/ 	.byte	0x00, 0xf4, 0x21, 0x00


	//----- nvinfo : EIATTR_KPARAM_INFO
	.align		4
.L_15:
        /*0028*/ 	.byte	0x04, 0x17
        /*002a*/ 	.short	(.L_17 - .L_16)
.L_16:
        /*002c*/ 	.word	0x00000000
        /*0030*/ 	.short	0x0004
        /*0032*/ 	.short	0x0020
        /*0034*/ 	.byte	0x00, 0xf4, 0x21, 0x00


	//----- nvinfo : EIATTR_KPARAM_INFO
	.align		4
.L_17:
        /*0038*/ 	.byte	0x04, 0x17
        /*003a*/ 	.short	(.L_19 - .L_18)
.L_18:
        /*003c*/ 	.word	0x00000000
        /*0040*/ 	.short	0x0003
        /*0042*/ 	.short	0x0018
        /*0044*/ 	.byte	0x00, 0xf4, 0x21, 0x00


	//----- nvinfo : EIATTR_KPARAM_INFO
	.align		4
.L_19:
        /*0048*/ 	.byte	0x04, 0x17
        /*004a*/ 	.short	(.L_21 - .L_20)
.L_20:
        /*004c*/ 	.word	0x00000000
        /*0050*/ 	.short	0x0002
        /*0052*/ 	.short	0x0010
        /*0054*/ 	.byte	0x00, 0xf4, 0x21, 0x00


	//----- nvinfo : EIATTR_KPARAM_INFO
	.align		4
.L_21:
        /*0058*/ 	.byte	0x04, 0x17
        /*005a*/ 	.short	(.L_23 - .L_22)
.L_22:
        /*005c*/ 	.word	0x00000000
        /*0060*/ 	.short	0x0001
        /*0062*/ 	.short	0x0008
        /*0064*/ 	.byte	0x00, 0xf4, 0x21, 0x00


	//----- nvinfo : EIATTR_KPARAM_INFO
	.align		4
.L_23:
        /*0068*/ 	.byte	0x04, 0x17
        /*006a*/ 	.short	(.L_25 - .L_24)
.L_24:
        /*006c*/ 	.word	0x00000000
        /*0070*/ 	.short	0x0000
        /*0072*/ 	.short	0x0000
        /*0074*/ 	.byte	0x00, 0xf4, 0x21, 0x00


	//----- nvinfo : EIATTR_SPARSE_MMA_MASK
	.align		4
.L_25:
        /*0078*/ 	.byte	0x03, 0x50
        /*007a*/ 	.short	0x0000


	//----- nvinfo : EIATTR_MAXREG_COUNT
	.align		4
        /*007c*/ 	.byte	0x03, 0x1b
        /*007e*/ 	.short	0x00ff


	//----- nvinfo : EIATTR_EXIT_INSTR_OFFSETS
	.align		4
        /*0080*/ 	.byte	0x04, 0x1c
        /*0082*/ 	.short	(.L_27 - .L_26)


	//   ....[0]....
.L_26:
        /*0084*/ 	.word	0x00000320


	//   ....[1]....
        /*0088*/ 	.word	0x00000340


	//----- nvinfo : EIATTR_REQNTID
	.align		4
.L_27:
        /*008c*/ 	.byte	0x04, 0x10
        /*008e*/ 	.short	(.L_29 - .L_28)
.L_28:
        /*0090*/ 	.word	0x00000080
        /*0094*/ 	.word	0x00000001
        /*0098*/ 	.word	0x00000001


	//----- nvinfo : EIATTR_CBANK_PARAM_SIZE
	.align		4
.L_29:
        /*009c*/ 	.byte	0x03, 0x19
        /*009e*/ 	.short	0x0034


	//----- nvinfo : EIATTR_PARAM_CBANK
	.align		4
        /*00a0*/ 	.byte	0x04, 0x0a
        /*00a2*/ 	.short	(.L_31 - .L_30)
	.align		4
.L_30:
        /*00a4*/ 	.word	index@(.nv.constant0.triton_poi_fused__native_batch_norm_legit_no_training_relu_13)
        /*00a8*/ 	.short	0x0210
        /*00aa*/ 	.short	0x0034


	//----- nvinfo : EIATTR_SW_WAR
	.align		4
.L_31:
        /*00ac*/ 	.byte	0x04, 0x36
        /*00ae*/ 	.short	(.L_33 - .L_32)
.L_32:
        /*00b0*/ 	.word	0x00000008
.L_33:


//--------------------- .nv.callgraph             --------------------------
	.section	.nv.callgraph,"",@"SHT_CUDA_CALLGRAPH"
	.align	4
	.sectionentsize	8
	.align		4
        /*0000*/ 	.word	0x00000000
	.align		4
        /*0004*/ 	.word	0xffffffff
	.align		4
        /*0008*/ 	.word	0x00000000
	.align		4
        /*000c*/ 	.word	0xfffffffe
	.align		4
        /*0010*/ 	.word	0x00000000
	.align		4
        /*0014*/ 	.word	0xfffffffd
	.align		4
        /*0018*/ 	.word	0x00000000
	.align		4
        /*001c*/ 	.word	0xfffffffc


//--------------------- .nv.constant4             --------------------------
	.section	.nv.constant4,"a",@progbits
	.align	8
	.align		8
.nv.constant4:
        /*0000*/ 	.dword	_$_str
	.align		8
        /*0008*/ 	.dword	_$_str_$_2


//--------------------- .text.triton_poi_fused__native_batch_norm_legit_no_training_relu_13 --------------------------
	.section	.text.triton_poi_fused__native_batch_norm_legit_no_training_relu_13,"ax",@progbits
	.align	128
        .global         triton_poi_fused__native_batch_norm_legit_no_training_relu_13
        .type           triton_poi_fused__native_batch_norm_legit_no_training_relu_13,@function
        .size           triton_poi_fused__native_batch_norm_legit_no_training_relu_13,(.L_x_1 - triton_poi_fused__native_batch_norm_legit_no_training_relu_13)
        .other          triton_poi_fused__native_batch_norm_legit_no_training_relu_13,@"STO_CUDA_ENTRY STV_DEFAULT"
triton_poi_fused__native_batch_norm_legit_no_training_relu_13:
.text.triton_poi_fused__native_batch_norm_legit_no_training_relu_13:
[----:B------:R-:W0:Y:S01]  /*0000*/  LDC R1, c[0x0][0x28] ;  /* 0x00000a00ff017b82 */ /* 0x000e220000000800 */
[----:B------:R-:W1:Y:S07]  /*0010*/  S2R R0, SR_TID.X ;  /* 0x0000000000007919 */ /* 0x000e6e0000002100 */
[----:B------:R-:W2:Y:S01]  /*0020*/  LDC.64 R8, c[0x0][0x220] ;  /* 0x00008800ff087b82 */ /* 0x000ea20000000a00 */
[----:B------:R-:W-:Y:S01]  /*0030*/  HFMA2.MMA R14, -RZ, RZ, 0, 0 ;  /* 0x00000000ff0e7435 */ /* 0x000fe200000001ff */
[----:B------:R-:W-:Y:S01]  /*0040*/  ULDC.64 UR4, c[0x0][0x208] ;  /* 0x0000820000047ab9 */ /* 0x000fe20000000a00 */
[----:B------:R-:W3:Y:S05]  /*0050*/  S2R R3, SR_CTAID.X ;  /* 0x0000000000037919 */ /* 0x000eea0000002500 */
[----:B------:R-:W4:Y:S08]  /*0060*/  LDC.64 R4, c[0x0][0x210] ;  /* 0x00008400ff047b82 */ /* 0x000f300000000a00 */
[----:B------:R-:W5:Y:S08]  /*0070*/  LDC.64 R6, c[0x0][0x218] ;  /* 0x00008600ff067b82 */ /* 0x000f700000000a00 */
[----:B------:R-:W5:Y:S01]  /*0080*/  LDC.64 R10, c[0x0][0x228] ;  /* 0x00008a00ff0a7b82 */ /* 0x000f620000000a00 */
[----:B-1----:R-:W-:-:S07]  /*0090*/  LOP3.LUT R0, R0, 0x7f, RZ, 0xc0, !PT ;  /* 0x0000007f00007812 */ /* 0x002fce00078ec0ff */
[----:B------:R-:W1:Y:S01]  /*00a0*/  LDC.64 R12, c[0x0][0x230] ;  /* 0x00008c00ff0c7b82 */ /* 0x000e620000000a00 */
[----:B---3--:R-:W-:Y:S01]  /*00b0*/  SHF.R.S32.HI R2, RZ, 0x18, R3 ;  /* 0x00000018ff027819 */ /* 0x008fe20000011403 */
[----:B------:R-:W-:-:S03]  /*00c0*/  IMAD R0, R3, 0x80, R0 ;  /* 0x0000008003007824 */ /* 0x000fc600078e0200 */
[----:B------:R-:W-:Y:S02]  /*00d0*/  SGXT R3, R2, 0x1 ;  /* 0x000000010203781a */ /* 0x000fe40000000200 */
[----:B------:R-:W-:Y:S02]  /*00e0*/  ISETP.GE.AND P0, PT, R0, 0x400, PT ;  /* 0x000004000000780c */ /* 0x000fe40003f06270 */
[----:B------:R-:W-:-:S04]  /*00f0*/  LEA.HI R3, R3, R0, RZ, 0x4 ;  /* 0x0000000003037211 */ /* 0x000fc800078f20ff */
[----:B------:R-:W-:-:S04]  /*0100*/  SHF.R.S32.HI R3, RZ, 0x4, R3 ;  /* 0x00000004ff037819 */ /* 0x000fc80000011403 */
[----:B------:R-:W-:-:S04]  /*0110*/  LEA.HI R2, R3, R3, RZ, 0x4 ;  /* 0x0000000303027211 */ /* 0x000fc800078f20ff */
[----:B------:R-:W-:-:S05]  /*0120*/  LOP3.LUT R2, R2, 0xfffffff0, RZ, 0xc0, !PT ;  /* 0xfffffff002027812 */ /* 0x000fca00078ec0ff */
[----:B------:R-:W-:-:S04]  /*0130*/  IMAD.IADD R15, R3, 0x1, -R2 ;  /* 0x00000001030f7824 */ /* 0x000fc800078e0a02 */
[----:B--2---:R-:W-:-:S05]  /*0140*/  IMAD.WIDE R8, R15, 0x4, R8 ;  /* 0x000000040f087825 */ /* 0x004fca00078e0208 */
[----:B------:R2:W3:Y:S01]  /*0150*/  @!P0 LDG.E.EL R14, desc[UR4][R8.64] ;  /* 0x00000004080e8981 */ /* 0x0004e2000c2e1900 */
[----:B------:R-:W-:Y:S01]  /*0160*/  CS2R R2, SRZ ;  /* 0x0000000000027805 */ /* 0x000fe2000001ff00 */
[----:B----4-:R-:W-:-:S04]  /*0170*/  IMAD.WIDE R4, R0, 0x4, R4 ;  /* 0x0000000400047825 */ /* 0x010fc800078e0204 */
[C---:B-----5:R-:W-:Y:S01]  /*0180*/  IMAD.WIDE R6, R15.reuse, 0x4, R6 ;  /* 0x000000040f067825 */ /* 0x060fe200078e0206 */
[----:B------:R4:W5:Y:S03]  /*0190*/  @!P0 LDG.E R2, desc[UR4][R4.64] ;  /* 0x0000000404028981 */ /* 0x000966000c1e1900 */
[C---:B0-2---:R-:W-:Y:S01]  /*01a0*/  IMAD.WIDE R8, R15.reuse, 0x4, R10 ;  /* 0x000000040f087825 */ /* 0x045fe200078e020a */
[----:B------:R0:W5:Y:S03]  /*01b0*/  @!P0 LDG.E.EL R3, desc[UR4][R6.64] ;  /* 0x0000000406038981 */ /* 0x000166000c2e1900 */
[----:B-1----:R-:W-:Y:S01]  /*01c0*/  IMAD.WIDE R10, R15, 0x4, R12 ;  /* 0x000000040f0a7825 */ /* 0x002fe200078e020c */
[----:B------:R-:W-:Y:S01]  /*01d0*/  CS2R R12, SRZ ;  /* 0x00000000000c7805 */ /* 0x000fe2000001ff00 */
[----:B----4-:R-:W1:Y:S05]  /*01e0*/  LDC.64 R4, c[0x0][0x238] ;  /* 0x00008e00ff047b82 */ /* 0x010e6a0000000a00 */
[----:B------:R-:W2:Y:S04]  /*01f0*/  @!P0 LDG.E.EL R12, desc[UR4][R8.64] ;  /* 0x00000004080c8981 */ /* 0x000ea8000c2e1900 */
[----:B------:R-:W2:Y:S01]  /*0200*/  @!P0 LDG.E.EL R13, desc[UR4][R10.64] ;  /* 0x000000040a0d8981 */ /* 0x000ea2000c2e1900 */
[----:B0-----:R-:W-:Y:S01]  /*0210*/  MOV R6, 0x3e800000 ;  /* 0x3e80000000067802 */ /* 0x001fe20000000f00 */
[----:B---3--:R-:W-:-:S04]  /*0220*/  FADD R14, R14, 9.9999997473787516356e-06 ;  /* 0x3727c5ac0e0e7421 */ /* 0x008fc80000000000 */
[----:B------:R-:W0:Y:S01]  /*0230*/  MUFU.SQRT R15, R14 ;  /* 0x0000000e000f7308 */ /* 0x000e220000002000 */
[----:B-----5:R-:W-:Y:S01]  /*0240*/  FADD R2, -R3, R2 ;  /* 0x0000000203027221 */ /* 0x020fe20000000100 */
[C---:B0-----:R-:W-:Y:S02]  /*0250*/  FSETP.GT.AND P1, PT, R15.reuse, 8.50705917302346158658e+37, PT ;  /* 0x7e8000000f00780b */ /* 0x041fe40003f24000 */
[----:B------:R-:W-:Y:S02]  /*0260*/  FSETP.GEU.AND P2, PT, R15, 1.175494350822287508e-38, PT ;  /* 0x008000000f00780b */ /* 0x000fe40003f4e000 */
[----:B------:R-:W-:-:S09]  /*0270*/  FSEL R6, R6, 1, P1 ;  /* 0x3f80000006067808 */ /* 0x000fd20000800000 */
[----:B------:R-:W-:Y:S02]  /*0280*/  @P1 FMUL R15, R15, 0.25 ;  /* 0x3e8000000f0f1820 */ /* 0x000fe40000400000 */
[----:B------:R-:W-:Y:S02]  /*0290*/  @!P2 FMUL R6, R6, 16777216 ;  /* 0x4b8000000606a820 */ /* 0x000fe40000400000 */
[----:B------:R-:W-:-:S06]  /*02a0*/  @!P2 FMUL R15, R15, 16777216 ;  /* 0x4b8000000f0fa820 */ /* 0x000fcc0000400000 */
[----:B------:R-:W0:Y:S02]  /*02b0*/  MUFU.RCP R15, R15 ;  /* 0x0000000f000f7308 */ /* 0x000e240000001000 */
[----:B0-----:R-:W-:-:S04]  /*02c0*/  FMUL R3, R15, R6 ;  /* 0x000000060f037220 */ /* 0x001fc80000400000 */
[----:B------:R-:W-:-:S04]  /*02d0*/  FMUL R2, R2, R3 ;  /* 0x0000000302027220 */ /* 0x000fc80000400000 */
[----:B--2---:R-:W-:Y:S01]  /*02e0*/  FFMA R12, R2, R12, R13 ;  /* 0x0000000c020c7223 */ /* 0x004fe2000000000d */
[----:B-1----:R-:W-:-:S04]  /*02f0*/  IMAD.WIDE R2, R0, 0x4, R4 ;  /* 0x0000000400027825 */ /* 0x002fc800078e0204 */
[----:B------:R-:W-:-:S04]  /*0300*/  FSETP.GEU.AND P1, PT, R12, RZ, PT ;  /* 0x000000ff0c00720b */ /* 0x000fc80003f2e000 */
[----:B------:R-:W-:Y:S01]  /*0310*/  FSEL R5, R12, RZ, P1 ;  /* 0x000000ff0c057208 */ /* 0x000fe20000800000 */
[----:B------:R-:W-:Y:S08]  /*0320*/  @P0 EXIT ;  /* 0x000000000000094d */ /* 0x000ff00003800000 */
[----:B------:R-:W-:Y:S01]  /*0330*/  STG.E desc[UR4][R2.64], R5 ;  /* 0x0000000502007986 */ /* 0x000fe2000c101904 */
[----:B------:R-:W-:Y:S05]  /*0340*/  EXIT ;  /* 0x000000000000794d */ /* 0x000fea0003800000 */
.L_x_0:
[----:B------:R-:W-:-:S00]  /*0350*/  BRA `(.L_x_0) ;  /* 0xfffffffc00fc7947 */ /* 0x000fc0000383ffff */
[----:B------:R-:W-:-:S00]  /*0360*/  NOP ;  /* 0x0000000000007918 */ /* 0x000fc00000000000 */
        /* <DEDUP_REMOVED lines=9> */
.L_x_1:


//--------------------- .nv.global.init           --------------------------
	.section	.nv.global.init,"aw",@progbits
.nv.global.init:
	.type		_$_str,@object
	.size		_$_str,(_$_str_$_2 - _$_str)
_$_str:
        /*0000*/ 	.byte	0x5f, 0x5f, 0x43, 0x55, 0x44, 0x41, 0x5f, 0x46, 0x54, 0x5a, 0x00
	.type		_$_str_$_2,@object
	.size		_$_str_$_2,(.L_1 - _$_str_$_2)
_$_str_$_2:
        /*000b*/ 	.byte	0x5f, 0x5f, 0x43, 0x55, 0x44, 0x41, 0x5f, 0x50, 0x52, 0x45, 0x43, 0x5f, 0x53, 0x51, 0x52, 0x54
        /*001b*/ 	.byte	0x00
.L_1:


//--------------------- .nv.constant0.triton_poi_fused__native_batch_norm_legit_no_training_relu_13 --------------------------
	.section	.nv.constant0.triton_poi_fused__native_batch_norm_legit_no_training_relu_13,"a",@progbits
	.sectionflags	@""
	.align	4
.nv.constant0.triton_poi_fused__native_batch_norm_legit_no_training_relu_13:
	.zero		580
